//
// Generated by NVIDIA NVVM Compiler
//
// Compiler Build ID: CL-36424714
// Cuda compilation tools, release 13.0, V13.0.88
// Based on NVVM 20.0.0
//

.version 9.0
.target sm_100
.address_size 64

	// .globl	_Z19matrixTranspositionPfS_i

.visible .entry _Z19matrixTranspositionPfS_i(
	.param .u64 .ptr .align 1 _Z19matrixTranspositionPfS_i_param_0,
	.param .u64 .ptr .align 1 _Z19matrixTranspositionPfS_i_param_1,
	.param .u32 _Z19matrixTranspositionPfS_i_param_2
)
{


	ret;

}
	// .globl	_Z20matrixMultiplicationPfS_S_i
.visible .entry _Z20matrixMultiplicationPfS_S_i(
	.param .u64 .ptr .align 1 _Z20matrixMultiplicationPfS_S_i_param_0,
	.param .u64 .ptr .align 1 _Z20matrixMultiplicationPfS_S_i_param_1,
	.param .u64 .ptr .align 1 _Z20matrixMultiplicationPfS_S_i_param_2,
	.param .u32 _Z20matrixMultiplicationPfS_S_i_param_3
)
{


	ret;

}


// ===== COMPILED SASS (sm_100) =====

	.target	sm_100

	.elftype	@"ET_EXEC"


//--------------------- .note.nv.tkinfo           --------------------------
	.section	.note.nv.tkinfo,"",@"SHT_NOTE"
	.sectionflags	@"SHF_NOTE_NV_TKINFO"
	.tkinfo
        /*0018*/ 	.word	0x00000002
        /*0030*/ 	.string	""
        /*0030*/ 	.string	"ptxas"
        /*0030*/ 	.string	"Cuda compilation tools, release 13.0, V13.0.88"
        /*0030*/ 	.string	"Build cuda_13.0.r13.0/compiler.36424714_0"
        /*0030*/ 	.string	"-arch sm_100 -m 64 "



//--------------------- .note.nv.cuinfo           --------------------------
	.section	.note.nv.cuinfo,"",@"SHT_NOTE"
	.sectionflags	@"SHF_NOTE_NV_CUINFO"
        /*0018*/ 	.short	0x0002
        /*001a*/ 	.short	0x0064
        /*001c*/ 	.short	0x0082
	.zero		2


//--------------------- .nv.info                  --------------------------
	.section	.nv.info,"",@"SHT_CUDA_INFO"
	.align	4


	//----- nvinfo : EIATTR_REGCOUNT
	.align		4
        /*0000*/ 	.byte	0x04, 0x2f
        /*0002*/ 	.short	(.L_1 - .L_0)
	.align		4
.L_0:
        /*0004*/ 	.word	index@(_Z19matrixTranspositionPfS_i)
        /*0008*/ 	.word	0x00000004


	//----- nvinfo : EIATTR_FRAME_SIZE
	.align		4
.L_1:
        /*000c*/ 	.byte	0x04, 0x11
        /*000e*/ 	.short	(.L_3 - .L_2)
	.align		4
.L_2:
        /*0010*/ 	.word	index@(_Z19matrixTranspositionPfS_i)
        /*0014*/ 	.word	0x00000000


	//----- nvinfo : EIATTR_REGCOUNT
	.align		4
.L_3:
        /*0018*/ 	.byte	0x04, 0x2f
        /*001a*/ 	.short	(.L_5 - .L_4)
	.align		4
.L_4:
        /*001c*/ 	.word	index@(_Z20matrixMultiplicationPfS_S_i)
        /*0020*/ 	.word	0x00000004


	//----- nvinfo : EIATTR_FRAME_SIZE
	.align		4
.L_5:
        /*0024*/ 	.byte	0x04, 0x11
        /*0026*/ 	.short	(.L_7 - .L_6)
	.align		4
.L_6:
        /*0028*/ 	.word	index@(_Z20matrixMultiplicationPfS_S_i)
        /*002c*/ 	.word	0x00000000


	//----- nvinfo : EIATTR_MIN_STACK_SIZE
	.align		4
.L_7:
        /*0030*/ 	.byte	0x04, 0x12
        /*0032*/ 	.short	(.L_9 - .L_8)
	.align		4
.L_8:
        /*0034*/ 	.word	index@(_Z20matrixMultiplicationPfS_S_i)
        /*0038*/ 	.word	0x00000000


	//----- nvinfo : EIATTR_MIN_STACK_SIZE
	.align		4
.L_9:
        /*003c*/ 	.byte	0x04, 0x12
        /*003e*/ 	.short	(.L_11 - .L_10)
	.align		4
.L_10:
        /*0040*/ 	.word	index@(_Z19matrixTranspositionPfS_i)
        /*0044*/ 	.word	0x00000000
.L_11:


//--------------------- .nv.compat                --------------------------
	.section	.nv.compat,"",@"SHT_CUDA_COMPAT_INFO"
	.align	4
        /*0000*/ 	.byte	0x02, 0x09, 0x00, 0x00, 0x02, 0x02, 0x01, 0x00, 0x02, 0x05, 0x05, 0x00, 0x03, 0x07, 0x01, 0x01
        /*0010*/ 	.byte	0x02, 0x03, 0x00, 0x00, 0x02, 0x06, 0x01, 0x00, 0x04, 0x0b, 0x08, 0x00, 0x09, 0x00, 0x00, 0x00
        /*0020*/ 	.byte	0x00, 0x00, 0x00, 0x00


//--------------------- .nv.info._Z20matrixMultiplicationPfS_S_i --------------------------
	.section	.nv.info._Z20matrixMultiplicationPfS_S_i,"",@"SHT_CUDA_INFO"
	.sectionflags	@""
	.align	4


	//----- nvinfo : EIATTR_CUDA_API_VERSION
	.align		4
        /*0000*/ 	.byte	0x04, 0x37
        /*0002*/ 	.short	(.L_13 - .L_12)
.L_12:
        /*0004*/ 	.word	0x00000082


	//----- nvinfo : EIATTR_KPARAM_INFO
	.align		4
.L_13:
        /*0008*/ 	.byte	0x04, 0x17
        /*000a*/ 	.short	(.L_15 - .L_14)
.L_14:
        /*000c*/ 	.word	0x00000000
        /*0010*/ 	.short	0x0003
        /*0012*/ 	.short	0x0018
        /*0014*/ 	.byte	0x00, 0xf0, 0x11, 0x00


	//----- nvinfo : EIATTR_KPARAM_INFO
	.align		4
.L_15:
        /*0018*/ 	.byte	0x04, 0x17
        /*001a*/ 	.short	(.L_17 - .L_16)
.L_16:
        /*001c*/ 	.word	0x00000000
        /*0020*/ 	.short	0x0002
        /*0022*/ 	.short	0x0010
        /*0024*/ 	.byte	0x00, 0xf5, 0x21, 0x00


	//----- nvinfo : EIATTR_KPARAM_INFO
	.align		4
.L_17:
        /*0028*/ 	.byte	0x04, 0x17
        /*002a*/ 	.short	(.L_19 - .L_18)
.L_18:
        /*002c*/ 	.word	0x00000000
        /*0030*/ 	.short	0x0001
        /*0032*/ 	.short	0x0008
        /*0034*/ 	.byte	0x00, 0xf5, 0x21, 0x00


	//----- nvinfo : EIATTR_KPARAM_INFO
	.align		4
.L_19:
        /*0038*/ 	.byte	0x04, 0x17
        /*003a*/ 	.short	(.L_21 - .L_20)
.L_20:
        /*003c*/ 	.word	0x00000000
        /*0040*/ 	.short	0x0000
        /*0042*/ 	.short	0x0000
        /*0044*/ 	.byte	0x00, 0xf5, 0x21, 0x00


	//----- nvinfo : EIATTR_SPARSE_MMA_MASK
	.align		4
.L_21:
        /*0048*/ 	.byte	0x03, 0x50
        /*004a*/ 	.short	0x0000


	//----- nvinfo : EIATTR_MAXREG_COUNT
	.align		4
        /*004c*/ 	.byte	0x03, 0x1b
        /*004e*/ 	.short	0x00ff


	//----- nvinfo : EIATTR_MERCURY_ISA_VERSION
	.align		4
        /*0050*/ 	.byte	0x03, 0x5f
        /*0052*/ 	.short	0x0101


	//----- nvinfo : EIATTR_VRC_CTA_INIT_COUNT
	.align		4
        /*0054*/ 	.byte	0x02, 0x4a
	.zero		1
	.zero		1


	//----- nvinfo : EIATTR_EXIT_INSTR_OFFSETS
	.align		4
        /*0058*/ 	.byte	0x04, 0x1c
        /*005a*/ 	.short	(.L_23 - .L_22)


	//   ....[0]....
.L_22:
        /*005c*/ 	.word	0x00000010


	//----- nvinfo : EIATTR_CBANK_PARAM_SIZE
	.align		4
.L_23:
        /*0060*/ 	.byte	0x03, 0x19
        /*0062*/ 	.short	0x001c


	//----- nvinfo : EIATTR_PARAM_CBANK
	.align		4
        /*0064*/ 	.byte	0x04, 0x0a
        /*0066*/ 	.short	(.L_25 - .L_24)
	.align		4
.L_24:
        /*0068*/ 	.word	index@(.nv.constant0._Z20matrixMultiplicationPfS_S_i)
        /*006c*/ 	.short	0x0380
        /*006e*/ 	.short	0x001c


	//----- nvinfo : EIATTR_SW_WAR
	.align		4
.L_25:
        /*0070*/ 	.byte	0x04, 0x36
        /*0072*/ 	.short	(.L_27 - .L_26)
.L_26:
        /*0074*/ 	.word	0x00000008
.L_27:


//--------------------- .nv.info._Z19matrixTranspositionPfS_i --------------------------
	.section	.nv.info._Z19matrixTranspositionPfS_i,"",@"SHT_CUDA_INFO"
	.sectionflags	@""
	.align	4


	//----- nvinfo : EIATTR_CUDA_API_VERSION
	.align		4
        /*0000*/ 	.byte	0x04, 0x37
        /*0002*/ 	.short	(.L_29 - .L_28)
.L_28:
        /*0004*/ 	.word	0x00000082


	//----- nvinfo : EIATTR_KPARAM_INFO
	.align		4
.L_29:
        /*0008*/ 	.byte	0x04, 0x17
        /*000a*/ 	.short	(.L_31 - .L_30)
.L_30:
        /*000c*/ 	.word	0x00000000
        /*0010*/ 	.short	0x0002
        /*0012*/ 	.short	0x0010
        /*0014*/ 	.byte	0x00, 0xf0, 0x11, 0x00


	//----- nvinfo : EIATTR_KPARAM_INFO
	.align		4
.L_31:
        /*0018*/ 	.byte	0x04, 0x17
        /*001a*/ 	.short	(.L_33 - .L_32)
.L_32:
        /*001c*/ 	.word	0x00000000
        /*0020*/ 	.short	0x0001
        /*0022*/ 	.short	0x0008
        /*0024*/ 	.byte	0x00, 0xf5, 0x21, 0x00


	//----- nvinfo : EIATTR_KPARAM_INFO
	.align		4
.L_33:
        /*0028*/ 	.byte	0x04, 0x17
        /*002a*/ 	.short	(.L_35 - .L_34)
.L_34:
        /*002c*/ 	.word	0x00000000
        /*0030*/ 	.short	0x0000
        /*0032*/ 	.short	0x0000
        /*0034*/ 	.byte	0x00, 0xf5, 0x21, 0x00


	//----- nvinfo : EIATTR_SPARSE_MMA_MASK
	.align		4
.L_35:
        /*0038*/ 	.byte	0x03, 0x50
        /*003a*/ 	.short	0x0000


	//----- nvinfo : EIATTR_MAXREG_COUNT
	.align		4
        /*003c*/ 	.byte	0x03, 0x1b
        /*003e*/ 	.short	0x00ff


	//----- nvinfo : EIATTR_MERCURY_ISA_VERSION
	.align		4
        /*0040*/ 	.byte	0x03, 0x5f
        /*0042*/ 	.short	0x0101


	//----- nvinfo : EIATTR_VRC_CTA_INIT_COUNT
	.align		4
        /*0044*/ 	.byte	0x02, 0x4a
	.zero		1
	.zero		1


	//----- nvinfo : EIATTR_EXIT_INSTR_OFFSETS
	.align		4
        /*0048*/ 	.byte	0x04, 0x1c
        /*004a*/ 	.short	(.L_37 - .L_36)


	//   ....[0]....
.L_36:
        /*004c*/ 	.word	0x00000010


	//----- nvinfo : EIATTR_CBANK_PARAM_SIZE
	.align		4
.L_37:
        /*0050*/ 	.byte	0x03, 0x19
        /*0052*/ 	.short	0x0014


	//----- nvinfo : EIATTR_PARAM_CBANK
	.align		4
        /*0054*/ 	.byte	0x04, 0x0a
        /*0056*/ 	.short	(.L_39 - .L_38)
	.align		4
.L_38:
        /*0058*/ 	.word	index@(.nv.constant0._Z19matrixTranspositionPfS_i)
        /*005c*/ 	.short	0x0380
        /*005e*/ 	.short	0x0014


	//----- nvinfo : EIATTR_SW_WAR
	.align		4
.L_39:
        /*0060*/ 	.byte	0x04, 0x36
        /*0062*/ 	.short	(.L_41 - .L_40)
.L_40:
        /*0064*/ 	.word	0x00000008
.L_41:


//--------------------- .nv.callgraph             --------------------------
	.section	.nv.callgraph,"",@"SHT_CUDA_CALLGRAPH"
	.align	4
	.sectionentsize	8
	.align		4
        /*0000*/ 	.word	0x00000000
	.align		4
        /*0004*/ 	.word	0xffffffff
	.align		4
        /*0008*/ 	.word	0x00000000
	.align		4
        /*000c*/ 	.word	0xfffffffe
	.align		4
        /*0010*/ 	.word	0x00000000
	.align		4
        /*0014*/ 	.word	0xfffffffd
	.align		4
        /*0018*/ 	.word	0x00000000
	.align		4
        /*001c*/ 	.word	0xfffffffc


//--------------------- .text._Z20matrixMultiplicationPfS_S_i --------------------------
	.section	.text._Z20matrixMultiplicationPfS_S_i,"ax",@progbits
	.align	128
        .global         _Z20matrixMultiplicationPfS_S_i
        .type           _Z20matrixMultiplicationPfS_S_i,@function
        .size           _Z20matrixMultiplicationPfS_S_i,(.L_x_2 - _Z20matrixMultiplicationPfS_S_i)
        .other          _Z20matrixMultiplicationPfS_S_i,@"STO_CUDA_ENTRY STV_DEFAULT"
_Z20matrixMultiplicationPfS_S_i:
.text._Z20matrixMultiplicationPfS_S_i:
[----:B------:R-:W-:Y:S01]  /*0000*/  LDC R1, c[0x0][0x37c] ;  /* 0x0000df00ff017b82 */ /* 0x000fe20000000800 */
[----:B------:R-:W-:Y:S05]  /*0010*/  EXIT ;  /* 0x000000000000794d */ /* 0x000fea0003800000 */
.L_x_0:
[----:B------:R-:W-:-:S00]  /*0020*/  BRA `(.L_x_0) ;  /* 0xfffffffc00fc7947 */ /* 0x000fc0000383ffff */
[----:B------:R-:W-:-:S00]  /*0030*/  NOP ;  /* 0x0000000000007918 */ /* 0x000fc00000000000 */
        /* <DEDUP_REMOVED lines=12> */
.L_x_2:


//--------------------- .text._Z19matrixTranspositionPfS_i --------------------------
	.section	.text._Z19matrixTranspositionPfS_i,"ax",@progbits
	.align	128
        .global         _Z19matrixTranspositionPfS_i
        .type           _Z19matrixTranspositionPfS_i,@function
        .size           _Z19matrixTranspositionPfS_i,(.L_x_3 - _Z19matrixTranspositionPfS_i)
        .other          _Z19matrixTranspositionPfS_i,@"STO_CUDA_ENTRY STV_DEFAULT"
_Z19matrixTranspositionPfS_i:
.text._Z19matrixTranspositionPfS_i:
[----:B------:R-:W-:Y:S01]  /*0000*/  LDC R1, c[0x0][0x37c] ;  /* 0x0000df00ff017b82 */ /* 0x000fe20000000800 */
[----:B------:R-:W-:Y:S05]  /*0010*/  EXIT ;  /* 0x000000000000794d */ /* 0x000fea0003800000 */
.L_x_1:
        /* <DEDUP_REMOVED lines=14> */
.L_x_3:


//--------------------- .nv.shared.reserved.0     --------------------------
	.section	.nv.shared.reserved.0,"aw",@nobits
	.weak		__nv_reservedSMEM_offset_0_alias
	.size		__nv_reservedSMEM_offset_0_alias, 0, 64
	.other		__nv_reservedSMEM_offset_0_alias,@"STO_CUDA_RESERVED_SHARED STV_DEFAULT"
__nv_reservedSMEM_offset_0_alias:
	.zero		0
	.zero		64


//--------------------- .nv.constant0._Z20matrixMultiplicationPfS_S_i --------------------------
	.section	.nv.constant0._Z20matrixMultiplicationPfS_S_i,"a",@progbits
	.sectionflags	@""
	.align	4
.nv.constant0._Z20matrixMultiplicationPfS_S_i:
	.zero		924


//--------------------- .nv.constant0._Z19matrixTranspositionPfS_i --------------------------
	.section	.nv.constant0._Z19matrixTranspositionPfS_i,"a",@progbits
	.sectionflags	@""
	.align	4
.nv.constant0._Z19matrixTranspositionPfS_i:
	.zero		916


//--------------------- SYMBOLS --------------------------

	.type		.nv.reservedSmem.offset0,@object
	.size		.nv.reservedSmem.offset0,0x4
